.version 2.0 
.target sm_20
.global .u32  gresult;
.global .u32  gargc;

.entry main {
   .reg .u32 a, b, c;

   ld.global.u32  b, [gresult];
   ld.global.u32  c, [gargc];
   mad.lo.u32   a, b, 45, c;
   st.global.u32 [gresult], a;
   
   exit;
}


// ===== COMPILED SASS (sm_100) =====

	.target	sm_100

	.elftype	@"ET_EXEC"


//--------------------- .note.nv.tkinfo           --------------------------
	.section	.note.nv.tkinfo,"",@"SHT_NOTE"
	.sectionflags	@"SHF_NOTE_NV_TKINFO"
	.tkinfo
        /*0018*/ 	.word	0x00000002
        /*0030*/ 	.string	""
        /*0030*/ 	.string	"ptxas"
        /*0030*/ 	.string	"Cuda compilation tools, release 13.0, V13.0.88"
        /*0030*/ 	.string	"Build cuda_13.0.r13.0/compiler.36424714_0"
        /*0030*/ 	.string	"-arch sm_100 "



//--------------------- .note.nv.cuinfo           --------------------------
	.section	.note.nv.cuinfo,"",@"SHT_NOTE"
	.sectionflags	@"SHF_NOTE_NV_CUINFO"
        /*0018*/ 	.short	0x0002
        /*001a*/ 	.short	0x0014
        /*001c*/ 	.short	0x0082
	.zero		2


//--------------------- .nv.info                  --------------------------
	.section	.nv.info,"",@"SHT_CUDA_INFO"
	.align	4


	//----- nvinfo : EIATTR_REGCOUNT
	.align		4
        /*0000*/ 	.byte	0x04, 0x2f
        /*0002*/ 	.short	(.L_3 - .L_2)
	.align		4
.L_2:
        /*0004*/ 	.word	index@(main)
        /*0008*/ 	.word	0x0000000a


	//----- nvinfo : EIATTR_FRAME_SIZE
	.align		4
.L_3:
        /*000c*/ 	.byte	0x04, 0x11
        /*000e*/ 	.short	(.L_5 - .L_4)
	.align		4
.L_4:
        /*0010*/ 	.word	index@(main)
        /*0014*/ 	.word	0x00000000


	//----- nvinfo : EIATTR_MIN_STACK_SIZE
	.align		4
.L_5:
        /*0018*/ 	.byte	0x04, 0x12
        /*001a*/ 	.short	(.L_7 - .L_6)
	.align		4
.L_6:
        /*001c*/ 	.word	index@(main)
        /*0020*/ 	.word	0x00000000
.L_7:


//--------------------- .nv.compat                --------------------------
	.section	.nv.compat,"",@"SHT_CUDA_COMPAT_INFO"
	.align	4
        /*0000*/ 	.byte	0x02, 0x09, 0x00, 0x00, 0x02, 0x02, 0x01, 0x00, 0x02, 0x05, 0x05, 0x00, 0x03, 0x07, 0x01, 0x01
        /*0010*/ 	.byte	0x02, 0x03, 0x00, 0x00, 0x02, 0x06, 0x01, 0x00, 0x04, 0x0b, 0x08, 0x00, 0x09, 0x00, 0x00, 0x00
        /*0020*/ 	.byte	0x00, 0x00, 0x00, 0x00


//--------------------- .nv.info.main             --------------------------
	.section	.nv.info.main,"",@"SHT_CUDA_INFO"
	.sectionflags	@""
	.align	4


	//----- nvinfo : EIATTR_CUDA_API_VERSION
	.align		4
        /*0000*/ 	.byte	0x04, 0x37
        /*0002*/ 	.short	(.L_9 - .L_8)
.L_8:
        /*0004*/ 	.word	0x00000082


	//----- nvinfo : EIATTR_SPARSE_MMA_MASK
	.align		4
.L_9:
        /*0008*/ 	.byte	0x03, 0x50
        /*000a*/ 	.short	0x0000


	//----- nvinfo : EIATTR_MAXREG_COUNT
	.align		4
        /*000c*/ 	.byte	0x03, 0x1b
        /*000e*/ 	.short	0x00ff


	//----- nvinfo : EIATTR_MERCURY_ISA_VERSION
	.align		4
        /*0010*/ 	.byte	0x03, 0x5f
        /*0012*/ 	.short	0x0101


	//----- nvinfo : EIATTR_VRC_CTA_INIT_COUNT
	.align		4
        /*0014*/ 	.byte	0x02, 0x4a
	.zero		1
	.zero		1


	//----- nvinfo : EIATTR_EXIT_INSTR_OFFSETS
	.align		4
        /*0018*/ 	.byte	0x04, 0x1c
        /*001a*/ 	.short	(.L_11 - .L_10)


	//   ....[0]....
.L_10:
        /*001c*/ 	.word	0x00000080


	//----- nvinfo : EIATTR_SW_WAR
	.align		4
.L_11:
        /*0020*/ 	.byte	0x04, 0x36
        /*0022*/ 	.short	(.L_13 - .L_12)
.L_12:
        /*0024*/ 	.word	0x00000008
.L_13:


//--------------------- .nv.callgraph             --------------------------
	.section	.nv.callgraph,"",@"SHT_CUDA_CALLGRAPH"
	.align	4
	.sectionentsize	8
	.align		4
        /*0000*/ 	.word	0x00000000
	.align		4
        /*0004*/ 	.word	0xffffffff
	.align		4
        /*0008*/ 	.word	0x00000000
	.align		4
        /*000c*/ 	.word	0xfffffffe
	.align		4
        /*0010*/ 	.word	0x00000000
	.align		4
        /*0014*/ 	.word	0xfffffffd
	.align		4
        /*0018*/ 	.word	0x00000000
	.align		4
        /*001c*/ 	.word	0xfffffffc


//--------------------- .nv.constant4             --------------------------
	.section	.nv.constant4,"a",@progbits
	.align	8
	.align		8
.nv.constant4:
        /*0000*/ 	.dword	gresult
	.align		8
        /*0008*/ 	.dword	gargc


//--------------------- .text.main                --------------------------
	.section	.text.main,"ax",@progbits
	.align	128
.text.main:
        .type           main,@function
        .size           main,(.L_x_1 - main)
        .other          main,@"STO_CUDA_ENTRY STV_DEFAULT"
main:
[----:B------:R-:W-:Y:S08]  /*0000*/  LDC R1, c[0x0][0x37c] ;  /* 0x0000df00ff017b82 */ /* 0x000ff00000000800 */
[----:B------:R-:W0:Y:S01]  /*0010*/  LDC.64 R4, c[0x4][0x8] ;  /* 0x01000200ff047b82 */ /* 0x000e220000000a00 */
[----:B------:R-:W0:Y:S07]  /*0020*/  LDCU.64 UR4, c[0x0][0x358] ;  /* 0x00006b00ff0477ac */ /* 0x000e2e0008000a00 */
[----:B------:R-:W1:Y:S01]  /*0030*/  LDC.64 R2, c[0x4][RZ] ;  /* 0x01000000ff027b82 */ /* 0x000e620000000a00 */
[----:B0-----:R-:W2:Y:S04]  /*0040*/  LDG.E R5, desc[UR4][R4.64] ;  /* 0x0000000404057981 */ /* 0x001ea8000c1e1900 */
[----:B-1----:R-:W2:Y:S02]  /*0050*/  LDG.E R0, desc[UR4][R2.64] ;  /* 0x0000000402007981 */ /* 0x002ea4000c1e1900 */
[----:B--2---:R-:W-:-:S05]  /*0060*/  IMAD R7, R0, 0x2d, R5 ;  /* 0x0000002d00077824 */ /* 0x004fca00078e0205 */
[----:B------:R-:W-:Y:S01]  /*0070*/  STG.E desc[UR4][R2.64], R7 ;  /* 0x0000000702007986 */ /* 0x000fe2000c101904 */
[----:B------:R-:W-:Y:S05]  /*0080*/  EXIT ;  /* 0x000000000000794d */ /* 0x000fea0003800000 */
.L_x_0:
[----:B------:R-:W-:-:S00]  /*0090*/  BRA `(.L_x_0) ;  /* 0xfffffffc00fc7947 */ /* 0x000fc0000383ffff */
[----:B------:R-:W-:-:S00]  /*00a0*/  NOP ;  /* 0x0000000000007918 */ /* 0x000fc00000000000 */
        /* <DEDUP_REMOVED lines=13> */
.L_x_1:


//--------------------- .nv.shared.reserved.0     --------------------------
	.section	.nv.shared.reserved.0,"aw",@nobits
	.weak		__nv_reservedSMEM_offset_0_alias
	.size		__nv_reservedSMEM_offset_0_alias, 0, 64
	.other		__nv_reservedSMEM_offset_0_alias,@"STO_CUDA_RESERVED_SHARED STV_DEFAULT"
__nv_reservedSMEM_offset_0_alias:
	.zero		0
	.zero		64


//--------------------- .nv.global                --------------------------
	.section	.nv.global,"aw",@nobits
	.align	4
.nv.global:
	.type		gresult,@object
	.size		gresult,(gargc - gresult)
gresult:
	.zero		4
	.type		gargc,@object
	.size		gargc,(.L_1 - gargc)
gargc:
	.zero		4
.L_1:


//--------------------- .nv.constant0.main        --------------------------
	.section	.nv.constant0.main,"a",@progbits
	.sectionflags	@""
	.align	4
.nv.constant0.main:
	.zero		896


//--------------------- SYMBOLS --------------------------

	.type		.nv.reservedSmem.offset0,@object
	.size		.nv.reservedSmem.offset0,0x4
